//
// Generated by NVIDIA NVVM Compiler
//
// Compiler Build ID: CL-36424714
// Cuda compilation tools, release 13.0, V13.0.88
// Based on NVVM 20.0.0
//

.version 9.0
.target sm_100
.address_size 64

	// .globl	_Z10stencil_1dPiS_i
.extern .shared .align 16 .b8 temp[];

.visible .entry _Z10stencil_1dPiS_i(
	.param .u64 .ptr .align 1 _Z10stencil_1dPiS_i_param_0,
	.param .u64 .ptr .align 1 _Z10stencil_1dPiS_i_param_1,
	.param .u32 _Z10stencil_1dPiS_i_param_2
)
{
	.reg .pred 	%p<6>;
	.reg .b32 	%r<33>;
	.reg .b64 	%rd<11>;

	ld.param.u64 	%rd4, [_Z10stencil_1dPiS_i_param_0];
	ld.param.u64 	%rd3, [_Z10stencil_1dPiS_i_param_1];
	ld.param.u32 	%r8, [_Z10stencil_1dPiS_i_param_2];
	cvta.to.global.u64 	%rd1, %rd4;
	mov.u32 	%r1, %tid.x;
	mov.u32 	%r9, %ctaid.x;
	mov.u32 	%r10, %ntid.x;
	mad.lo.s32 	%r2, %r9, %r10, %r1;
	setp.ge.s32 	%p1, %r2, %r8;
	mul.wide.s32 	%rd5, %r2, 4;
	add.s64 	%rd2, %rd1, %rd5;
	shl.b32 	%r11, %r1, 2;
	mov.u32 	%r12, temp;
	add.s32 	%r3, %r12, %r11;
	@%p1 bra 	$L__BB0_2;
	ld.global.u32 	%r13, [%rd2];
	st.shared.u32 	[%r3+12], %r13;
$L__BB0_2:
	setp.gt.u32 	%p2, %r1, 2;
	@%p2 bra 	$L__BB0_8;
	setp.lt.s32 	%p3, %r2, 3;
	mov.b32 	%r31, 0;
	@%p3 bra 	$L__BB0_5;
	add.s32 	%r15, %r2, -3;
	mul.wide.u32 	%rd6, %r15, 4;
	add.s64 	%rd7, %rd1, %rd6;
	ld.global.u32 	%r31, [%rd7];
$L__BB0_5:
	st.shared.u32 	[%r3], %r31;
	add.s32 	%r17, %r2, 16;
	setp.ge.s32 	%p4, %r17, %r8;
	mov.b32 	%r32, 0;
	@%p4 bra 	$L__BB0_7;
	ld.global.u32 	%r32, [%rd2+64];
$L__BB0_7:
	st.shared.u32 	[%r3+76], %r32;
$L__BB0_8:
	setp.ge.s32 	%p5, %r2, %r8;
	bar.sync 	0;
	@%p5 bra 	$L__BB0_10;
	ld.shared.u32 	%r18, [%r3];
	ld.shared.u32 	%r19, [%r3+4];
	add.s32 	%r20, %r19, %r18;
	ld.shared.u32 	%r21, [%r3+8];
	add.s32 	%r22, %r21, %r20;
	ld.shared.u32 	%r23, [%r3+12];
	add.s32 	%r24, %r23, %r22;
	ld.shared.u32 	%r25, [%r3+16];
	add.s32 	%r26, %r25, %r24;
	ld.shared.u32 	%r27, [%r3+20];
	add.s32 	%r28, %r27, %r26;
	ld.shared.u32 	%r29, [%r3+24];
	add.s32 	%r30, %r29, %r28;
	cvta.to.global.u64 	%rd8, %rd3;
	add.s64 	%rd10, %rd8, %rd5;
	st.global.u32 	[%rd10], %r30;
$L__BB0_10:
	ret;

}


// ===== COMPILED SASS (sm_100) =====

	.target	sm_100

	.elftype	@"ET_EXEC"


//--------------------- .note.nv.tkinfo           --------------------------
	.section	.note.nv.tkinfo,"",@"SHT_NOTE"
	.sectionflags	@"SHF_NOTE_NV_TKINFO"
	.tkinfo
        /*0018*/ 	.word	0x00000002
        /*0030*/ 	.string	""
        /*0030*/ 	.string	"ptxas"
        /*0030*/ 	.string	"Cuda compilation tools, release 13.0, V13.0.88"
        /*0030*/ 	.string	"Build cuda_13.0.r13.0/compiler.36424714_0"
        /*0030*/ 	.string	"-arch sm_100 -m 64 "



//--------------------- .note.nv.cuinfo           --------------------------
	.section	.note.nv.cuinfo,"",@"SHT_NOTE"
	.sectionflags	@"SHF_NOTE_NV_CUINFO"
        /*0018*/ 	.short	0x0002
        /*001a*/ 	.short	0x0064
        /*001c*/ 	.short	0x0082
	.zero		2


//--------------------- .nv.info                  --------------------------
	.section	.nv.info,"",@"SHT_CUDA_INFO"
	.align	4


	//----- nvinfo : EIATTR_REGCOUNT
	.align		4
        /*0000*/ 	.byte	0x04, 0x2f
        /*0002*/ 	.short	(.L_1 - .L_0)
	.align		4
.L_0:
        /*0004*/ 	.word	index@(_Z10stencil_1dPiS_i)
        /*0008*/ 	.word	0x0000000e


	//----- nvinfo : EIATTR_FRAME_SIZE
	.align		4
.L_1:
        /*000c*/ 	.byte	0x04, 0x11
        /*000e*/ 	.short	(.L_3 - .L_2)
	.align		4
.L_2:
        /*0010*/ 	.word	index@(_Z10stencil_1dPiS_i)
        /*0014*/ 	.word	0x00000000


	//----- nvinfo : EIATTR_MIN_STACK_SIZE
	.align		4
.L_3:
        /*0018*/ 	.byte	0x04, 0x12
        /*001a*/ 	.short	(.L_5 - .L_4)
	.align		4
.L_4:
        /*001c*/ 	.word	index@(_Z10stencil_1dPiS_i)
        /*0020*/ 	.word	0x00000000
.L_5:


//--------------------- .nv.compat                --------------------------
	.section	.nv.compat,"",@"SHT_CUDA_COMPAT_INFO"
	.align	4
        /*0000*/ 	.byte	0x02, 0x09, 0x00, 0x00, 0x02, 0x02, 0x01, 0x00, 0x02, 0x05, 0x05, 0x00, 0x03, 0x07, 0x01, 0x01
        /*0010*/ 	.byte	0x02, 0x03, 0x00, 0x00, 0x02, 0x06, 0x01, 0x00, 0x04, 0x0b, 0x08, 0x00, 0x09, 0x00, 0x00, 0x00
        /*0020*/ 	.byte	0x00, 0x00, 0x00, 0x00


//--------------------- .nv.info._Z10stencil_1dPiS_i --------------------------
	.section	.nv.info._Z10stencil_1dPiS_i,"",@"SHT_CUDA_INFO"
	.sectionflags	@""
	.align	4


	//----- nvinfo : EIATTR_CUDA_API_VERSION
	.align		4
        /*0000*/ 	.byte	0x04, 0x37
        /*0002*/ 	.short	(.L_7 - .L_6)
.L_6:
        /*0004*/ 	.word	0x00000082


	//----- nvinfo : EIATTR_KPARAM_INFO
	.align		4
.L_7:
        /*0008*/ 	.byte	0x04, 0x17
        /*000a*/ 	.short	(.L_9 - .L_8)
.L_8:
        /*000c*/ 	.word	0x00000000
        /*0010*/ 	.short	0x0002
        /*0012*/ 	.short	0x0010
        /*0014*/ 	.byte	0x00, 0xf0, 0x11, 0x00


	//----- nvinfo : EIATTR_KPARAM_INFO
	.align		4
.L_9:
        /*0018*/ 	.byte	0x04, 0x17
        /*001a*/ 	.short	(.L_11 - .L_10)
.L_10:
        /*001c*/ 	.word	0x00000000
        /*0020*/ 	.short	0x0001
        /*0022*/ 	.short	0x0008
        /*0024*/ 	.byte	0x00, 0xf5, 0x21, 0x00


	//----- nvinfo : EIATTR_KPARAM_INFO
	.align		4
.L_11:
        /*0028*/ 	.byte	0x04, 0x17
        /*002a*/ 	.short	(.L_13 - .L_12)
.L_12:
        /*002c*/ 	.word	0x00000000
        /*0030*/ 	.short	0x0000
        /*0032*/ 	.short	0x0000
        /*0034*/ 	.byte	0x00, 0xf5, 0x21, 0x00


	//----- nvinfo : EIATTR_SPARSE_MMA_MASK
	.align		4
.L_13:
        /*0038*/ 	.byte	0x03, 0x50
        /*003a*/ 	.short	0x0000


	//----- nvinfo : EIATTR_MAXREG_COUNT
	.align		4
        /*003c*/ 	.byte	0x03, 0x1b
        /*003e*/ 	.short	0x00ff


	//----- nvinfo : EIATTR_NUM_BARRIERS
	.align		4
        /*0040*/ 	.byte	0x02, 0x4c
        /*0042*/ 	.byte	0x01
	.zero		1


	//----- nvinfo : EIATTR_MERCURY_ISA_VERSION
	.align		4
        /*0044*/ 	.byte	0x03, 0x5f
        /*0046*/ 	.short	0x0101


	//----- nvinfo : EIATTR_VRC_CTA_INIT_COUNT
	.align		4
        /*0048*/ 	.byte	0x02, 0x4a
	.zero		1
	.zero		1


	//----- nvinfo : EIATTR_EXIT_INSTR_OFFSETS
	.align		4
        /*004c*/ 	.byte	0x04, 0x1c
        /*004e*/ 	.short	(.L_15 - .L_14)


	//   ....[0]....
.L_14:
        /*0050*/ 	.word	0x00000200


	//   ....[1]....
        /*0054*/ 	.word	0x000002e0


	//----- nvinfo : EIATTR_CRS_STACK_SIZE
	.align		4
.L_15:
        /*0058*/ 	.byte	0x04, 0x1e
        /*005a*/ 	.short	(.L_17 - .L_16)
.L_16:
        /*005c*/ 	.word	0x00000000


	//----- nvinfo : EIATTR_CBANK_PARAM_SIZE
	.align		4
.L_17:
        /*0060*/ 	.byte	0x03, 0x19
        /*0062*/ 	.short	0x0014


	//----- nvinfo : EIATTR_PARAM_CBANK
	.align		4
        /*0064*/ 	.byte	0x04, 0x0a
        /*0066*/ 	.short	(.L_19 - .L_18)
	.align		4
.L_18:
        /*0068*/ 	.word	index@(.nv.constant0._Z10stencil_1dPiS_i)
        /*006c*/ 	.short	0x0380
        /*006e*/ 	.short	0x0014


	//----- nvinfo : EIATTR_SW_WAR
	.align		4
.L_19:
        /*0070*/ 	.byte	0x04, 0x36
        /*0072*/ 	.short	(.L_21 - .L_20)
.L_20:
        /*0074*/ 	.word	0x00000008
.L_21:


//--------------------- .nv.callgraph             --------------------------
	.section	.nv.callgraph,"",@"SHT_CUDA_CALLGRAPH"
	.align	4
	.sectionentsize	8
	.align		4
        /*0000*/ 	.word	0x00000000
	.align		4
        /*0004*/ 	.word	0xffffffff
	.align		4
        /*0008*/ 	.word	0x00000000
	.align		4
        /*000c*/ 	.word	0xfffffffe
	.align		4
        /*0010*/ 	.word	0x00000000
	.align		4
        /*0014*/ 	.word	0xfffffffd
	.align		4
        /*0018*/ 	.word	0x00000000
	.align		4
        /*001c*/ 	.word	0xfffffffc


//--------------------- .text._Z10stencil_1dPiS_i --------------------------
	.section	.text._Z10stencil_1dPiS_i,"ax",@progbits
	.align	128
        .global         _Z10stencil_1dPiS_i
        .type           _Z10stencil_1dPiS_i,@function
        .size           _Z10stencil_1dPiS_i,(.L_x_3 - _Z10stencil_1dPiS_i)
        .other          _Z10stencil_1dPiS_i,@"STO_CUDA_ENTRY STV_DEFAULT"
_Z10stencil_1dPiS_i:
.text._Z10stencil_1dPiS_i:
[----:B------:R-:W-:Y:S01]  /*0000*/  LDC R1, c[0x0][0x37c] ;  /* 0x0000df00ff017b82 */ /* 0x000fe20000000800 */
[----:B------:R-:W0:Y:S07]  /*0010*/  S2R R6, SR_TID.X ;  /* 0x0000000000067919 */ /* 0x000e2e0000002100 */
[----:B------:R-:W0:Y:S01]  /*0020*/  S2UR UR4, SR_CTAID.X ;  /* 0x00000000000479c3 */ /* 0x000e220000002500 */
[----:B------:R-:W1:Y:S01]  /*0030*/  LDCU UR8, c[0x0][0x390] ;  /* 0x00007200ff0877ac */ /* 0x000e620008000800 */
[----:B------:R-:W2:Y:S06]  /*0040*/  LDCU.64 UR6, c[0x0][0x358] ;  /* 0x00006b00ff0677ac */ /* 0x000eac0008000a00 */
[----:B------:R-:W0:Y:S08]  /*0050*/  LDC R7, c[0x0][0x360] ;  /* 0x0000d800ff077b82 */ /* 0x000e300000000800 */
[----:B------:R-:W3:Y:S01]  /*0060*/  LDC.64 R4, c[0x0][0x380] ;  /* 0x0000e000ff047b82 */ /* 0x000ee20000000a00 */
[----:B0-----:R-:W-:-:S05]  /*0070*/  IMAD R7, R7, UR4, R6 ;  /* 0x0000000407077c24 */ /* 0x001fca000f8e0206 */
[C---:B-1----:R-:W-:Y:S01]  /*0080*/  ISETP.GE.AND P0, PT, R7.reuse, UR8, PT ;  /* 0x0000000807007c0c */ /* 0x042fe2000bf06270 */
[----:B---3--:R-:W-:-:S12]  /*0090*/  IMAD.WIDE R2, R7, 0x4, R4 ;  /* 0x0000000407027825 */ /* 0x008fd800078e0204 */
[----:B--2---:R-:W2:Y:S01]  /*00a0*/  @!P0 LDG.E R9, desc[UR6][R2.64] ;  /* 0x0000000602098981 */ /* 0x004ea2000c1e1900 */
[----:B------:R-:W0:Y:S01]  /*00b0*/  S2UR UR5, SR_CgaCtaId ;  /* 0x00000000000579c3 */ /* 0x000e220000008800 */
[----:B------:R-:W-:Y:S01]  /*00c0*/  UMOV UR4, 0x400 ;  /* 0x0000040000047882 */ /* 0x000fe20000000000 */
[----:B------:R-:W-:Y:S01]  /*00d0*/  ISETP.GT.U32.AND P1, PT, R6, 0x2, PT ;  /* 0x000000020600780c */ /* 0x000fe20003f24070 */
[----:B------:R-:W-:Y:S01]  /*00e0*/  BSSY.RECONVERGENT B0, `(.L_x_0) ;  /* 0x0000010000007945 */ /* 0x000fe20003800200 */
[----:B0-----:R-:W-:-:S06]  /*00f0*/  ULEA UR4, UR5, UR4, 0x18 ;  /* 0x0000000405047291 */ /* 0x001fcc000f8ec0ff */
[----:B------:R-:W-:-:S05]  /*0100*/  LEA R0, R6, UR4, 0x2 ;  /* 0x0000000406007c11 */ /* 0x000fca000f8e10ff */
[----:B--2---:R0:W-:Y:S01]  /*0110*/  @!P0 STS [R0+0xc], R9 ;  /* 0x00000c0900008388 */ /* 0x0041e20000000800 */
[----:B------:R-:W-:Y:S05]  /*0120*/  @P1 BRA `(.L_x_1) ;  /* 0x00000000002c1947 */ /* 0x000fea0003800000 */
[C---:B------:R-:W-:Y:S01]  /*0130*/  ISETP.GE.AND P1, PT, R7.reuse, 0x3, PT ;  /* 0x000000030700780c */ /* 0x040fe20003f26270 */
[----:B------:R-:W-:Y:S02]  /*0140*/  VIADD R6, R7, 0x10 ;  /* 0x0000001007067836 */ /* 0x000fe40000000000 */
[----:B------:R-:W-:-:S03]  /*0150*/  IMAD.MOV.U32 R11, RZ, RZ, RZ ;  /* 0x000000ffff0b7224 */ /* 0x000fc600078e00ff */
[----:B------:R-:W-:-:S07]  /*0160*/  ISETP.GE.AND P2, PT, R6, UR8, PT ;  /* 0x0000000806007c0c */ /* 0x000fce000bf46270 */
[----:B0-----:R-:W-:-:S04]  /*0170*/  @P1 VIADD R9, R7, 0xfffffffd ;  /* 0xfffffffd07091836 */ /* 0x001fc80000000000 */
[----:B------:R-:W-:Y:S02]  /*0180*/  @P1 IMAD.WIDE.U32 R4, R9, 0x4, R4 ;  /* 0x0000000409041825 */ /* 0x000fe400078e0004 */
[----:B------:R-:W2:Y:S02]  /*0190*/  @!P2 LDG.E R11, desc[UR6][R2.64+0x40] ;  /* 0x00004006020ba981 */ /* 0x000ea4000c1e1900 */
[----:B------:R-:W-:-:S06]  /*01a0*/  IMAD.MOV.U32 R9, RZ, RZ, RZ ;  /* 0x000000ffff097224 */ /* 0x000fcc00078e00ff */
[----:B------:R-:W3:Y:S04]  /*01b0*/  @P1 LDG.E R9, desc[UR6][R4.64] ;  /* 0x0000000604091981 */ /* 0x000ee8000c1e1900 */
[----:B--2---:R1:W-:Y:S04]  /*01c0*/  STS [R0+0x4c], R11 ;  /* 0x00004c0b00007388 */ /* 0x0043e80000000800 */
[----:B---3--:R1:W-:Y:S02]  /*01d0*/  STS [R0], R9 ;  /* 0x0000000900007388 */ /* 0x0083e40000000800 */
.L_x_1:
[----:B------:R-:W-:Y:S05]  /*01e0*/  BSYNC.RECONVERGENT B0 ;  /* 0x0000000000007941 */ /* 0x000fea0003800200 */
.L_x_0:
[----:B------:R-:W-:Y:S06]  /*01f0*/  BAR.SYNC.DEFER_BLOCKING 0x0 ;  /* 0x0000000000007b1d */ /* 0x000fec0000010000 */
[----:B------:R-:W-:Y:S05]  /*0200*/  @P0 EXIT ;  /* 0x000000000000094d */ /* 0x000fea0003800000 */
[----:B------:R-:W-:Y:S01]  /*0210*/  LDS R4, [R0] ;  /* 0x0000000000047984 */ /* 0x000fe20000000800 */
[----:B------:R-:W2:Y:S03]  /*0220*/  LDC.64 R2, c[0x0][0x388] ;  /* 0x0000e200ff027b82 */ /* 0x000ea60000000a00 */
[----:B------:R-:W-:Y:S04]  /*0230*/  LDS R5, [R0+0x4] ;  /* 0x0000040000057984 */ /* 0x000fe80000000800 */
[----:B------:R-:W3:Y:S04]  /*0240*/  LDS R6, [R0+0x8] ;  /* 0x0000080000067984 */ /* 0x000ee80000000800 */
[----:B01----:R-:W-:Y:S04]  /*0250*/  LDS R9, [R0+0xc] ;  /* 0x00000c0000097984 */ /* 0x003fe80000000800 */
[----:B------:R-:W0:Y:S04]  /*0260*/  LDS R8, [R0+0x10] ;  /* 0x0000100000087984 */ /* 0x000e280000000800 */
[----:B------:R-:W-:Y:S04]  /*0270*/  LDS R11, [R0+0x14] ;  /* 0x00001400000b7984 */ /* 0x000fe80000000800 */
[----:B------:R-:W1:Y:S01]  /*0280*/  LDS R10, [R0+0x18] ;  /* 0x00001800000a7984 */ /* 0x000e620000000800 */
[----:B--2---:R-:W-:Y:S01]  /*0290*/  IMAD.WIDE R2, R7, 0x4, R2 ;  /* 0x0000000407027825 */ /* 0x004fe200078e0202 */
[----:B---3--:R-:W-:-:S04]  /*02a0*/  IADD3 R4, PT, PT, R6, R5, R4 ;  /* 0x0000000506047210 */ /* 0x008fc80007ffe004 */
[----:B0-----:R-:W-:-:S04]  /*02b0*/  IADD3 R4, PT, PT, R8, R9, R4 ;  /* 0x0000000908047210 */ /* 0x001fc80007ffe004 */
[----:B-1----:R-:W-:-:S05]  /*02c0*/  IADD3 R11, PT, PT, R10, R11, R4 ;  /* 0x0000000b0a0b7210 */ /* 0x002fca0007ffe004 */
[----:B------:R-:W-:Y:S01]  /*02d0*/  STG.E desc[UR6][R2.64], R11 ;  /* 0x0000000b02007986 */ /* 0x000fe2000c101906 */
[----:B------:R-:W-:Y:S05]  /*02e0*/  EXIT ;  /* 0x000000000000794d */ /* 0x000fea0003800000 */
.L_x_2:
[----:B------:R-:W-:-:S00]  /*02f0*/  BRA `(.L_x_2) ;  /* 0xfffffffc00fc7947 */ /* 0x000fc0000383ffff */
[----:B------:R-:W-:-:S00]  /*0300*/  NOP ;  /* 0x0000000000007918 */ /* 0x000fc00000000000 */
[----:B------:R-:W-:-:S00]  /*0310*/  NOP ;  /* 0x0000000000007918 */ /* 0x000fc00000000000 */
[----:B------:R-:W-:-:S00]  /*0320*/  NOP ;  /* 0x0000000000007918 */ /* 0x000fc00000000000 */
[----:B------:R-:W-:-:S00]  /*0330*/  NOP ;  /* 0x0000000000007918 */ /* 0x000fc00000000000 */
[----:B------:R-:W-:-:S00]  /*0340*/  NOP ;  /* 0x0000000000007918 */ /* 0x000fc00000000000 */
[----:B------:R-:W-:-:S00]  /*0350*/  NOP ;  /* 0x0000000000007918 */ /* 0x000fc00000000000 */
[----:B------:R-:W-:-:S00]  /*0360*/  NOP ;  /* 0x0000000000007918 */ /* 0x000fc00000000000 */
[----:B------:R-:W-:-:S00]  /*0370*/  NOP ;  /* 0x0000000000007918 */ /* 0x000fc00000000000 */
.L_x_3:


//--------------------- .nv.shared._Z10stencil_1dPiS_i --------------------------
	.section	.nv.shared._Z10stencil_1dPiS_i,"aw",@nobits
	.sectionflags	@""
	.align	16
	.zero		1024


//--------------------- .nv.shared.reserved.0     --------------------------
	.section	.nv.shared.reserved.0,"aw",@nobits
	.weak		__nv_reservedSMEM_offset_0_alias
	.size		__nv_reservedSMEM_offset_0_alias, 0, 64
	.other		__nv_reservedSMEM_offset_0_alias,@"STO_CUDA_RESERVED_SHARED STV_DEFAULT"
__nv_reservedSMEM_offset_0_alias:
	.zero		0
	.zero		64


//--------------------- .nv.constant0._Z10stencil_1dPiS_i --------------------------
	.section	.nv.constant0._Z10stencil_1dPiS_i,"a",@progbits
	.sectionflags	@""
	.align	4
.nv.constant0._Z10stencil_1dPiS_i:
	.zero		916


//--------------------- SYMBOLS --------------------------

	.type		.nv.reservedSmem.offset0,@object
	.size		.nv.reservedSmem.offset0,0x4
	.type		.nv.reservedSmem.cap,@object
	.size		.nv.reservedSmem.cap,0x4
